//
// Generated by NVIDIA NVVM Compiler
//
// Compiler Build ID: CL-36424714
// Cuda compilation tools, release 13.0, V13.0.88
// Based on NVVM 20.0.0
//

.version 9.0
.target sm_100
.address_size 64

	// .globl	_Z16reduce_sum_shareIiLi32EEvPT_S1_i
// _ZZ16reduce_sum_shareIiLi32EEvPT_S1_iE4tile has been demoted

.visible .entry _Z16reduce_sum_shareIiLi32EEvPT_S1_i(
	.param .u64 .ptr .align 1 _Z16reduce_sum_shareIiLi32EEvPT_S1_i_param_0,
	.param .u64 .ptr .align 1 _Z16reduce_sum_shareIiLi32EEvPT_S1_i_param_1,
	.param .u32 _Z16reduce_sum_shareIiLi32EEvPT_S1_i_param_2
)
{
	.reg .pred 	%p<6>;
	.reg .b32 	%r<27>;
	.reg .b64 	%rd<9>;
	// demoted variable
	.shared .align 4 .b8 _ZZ16reduce_sum_shareIiLi32EEvPT_S1_iE4tile[128];
	ld.param.u64 	%rd1, [_Z16reduce_sum_shareIiLi32EEvPT_S1_i_param_0];
	ld.param.u64 	%rd2, [_Z16reduce_sum_shareIiLi32EEvPT_S1_i_param_1];
	ld.param.u32 	%r11, [_Z16reduce_sum_shareIiLi32EEvPT_S1_i_param_2];
	mov.u32 	%r1, %tid.x;
	mov.u32 	%r2, %ctaid.x;
	mov.u32 	%r3, %ntid.x;
	mad.lo.s32 	%r4, %r2, %r3, %r1;
	setp.ge.u32 	%p1, %r4, %r11;
	@%p1 bra 	$L__BB0_8;
	cvta.to.global.u64 	%rd3, %rd1;
	mul.wide.u32 	%rd4, %r4, 4;
	add.s64 	%rd5, %rd3, %rd4;
	ld.global.u32 	%r12, [%rd5];
	shl.b32 	%r13, %r1, 2;
	mov.u32 	%r14, _ZZ16reduce_sum_shareIiLi32EEvPT_S1_iE4tile;
	add.s32 	%r5, %r14, %r13;
	st.shared.u32 	[%r5], %r12;
	bar.sync 	0;
	add.s32 	%r25, %r1, 1;
	setp.ge.u32 	%p2, %r25, %r3;
	@%p2 bra 	$L__BB0_6;
	mov.b32 	%r26, 1;
$L__BB0_3:
	shl.b32 	%r26, %r26, 1;
	add.s32 	%r16, %r26, -1;
	and.b32  	%r17, %r16, %r1;
	setp.ne.s32 	%p3, %r17, 0;
	@%p3 bra 	$L__BB0_5;
	shl.b32 	%r18, %r25, 2;
	add.s32 	%r20, %r14, %r18;
	ld.shared.u32 	%r21, [%r20];
	ld.shared.u32 	%r22, [%r5];
	add.s32 	%r23, %r22, %r21;
	st.shared.u32 	[%r5], %r23;
$L__BB0_5:
	bar.sync 	0;
	add.s32 	%r25, %r26, %r1;
	setp.lt.u32 	%p4, %r25, %r3;
	@%p4 bra 	$L__BB0_3;
$L__BB0_6:
	setp.ne.s32 	%p5, %r1, 0;
	@%p5 bra 	$L__BB0_8;
	ld.shared.u32 	%r24, [_ZZ16reduce_sum_shareIiLi32EEvPT_S1_iE4tile];
	cvta.to.global.u64 	%rd6, %rd2;
	mul.wide.u32 	%rd7, %r2, 4;
	add.s64 	%rd8, %rd6, %rd7;
	st.global.u32 	[%rd8], %r24;
$L__BB0_8:
	ret;

}
	// .globl	_Z10reduce_sumIiEvPT_S1_i
.visible .entry _Z10reduce_sumIiEvPT_S1_i(
	.param .u64 .ptr .align 1 _Z10reduce_sumIiEvPT_S1_i_param_0,
	.param .u64 .ptr .align 1 _Z10reduce_sumIiEvPT_S1_i_param_1,
	.param .u32 _Z10reduce_sumIiEvPT_S1_i_param_2
)
{
	.reg .pred 	%p<5>;
	.reg .b32 	%r<20>;
	.reg .b64 	%rd<9>;

	ld.param.u64 	%rd4, [_Z10reduce_sumIiEvPT_S1_i_param_0];
	ld.param.u64 	%rd3, [_Z10reduce_sumIiEvPT_S1_i_param_1];
	ld.param.u32 	%r7, [_Z10reduce_sumIiEvPT_S1_i_param_2];
	cvta.to.global.u64 	%rd1, %rd4;
	mov.u32 	%r8, %tid.x;
	mov.u32 	%r9, %ctaid.x;
	mov.u32 	%r10, %ntid.x;
	mad.lo.s32 	%r1, %r9, %r10, %r8;
	add.s32 	%r18, %r1, 1;
	setp.ge.u32 	%p1, %r18, %r7;
	@%p1 bra 	$L__BB1_5;
	mul.wide.u32 	%rd5, %r1, 4;
	add.s64 	%rd2, %rd1, %rd5;
	mov.b32 	%r19, 1;
$L__BB1_2:
	shl.b32 	%r19, %r19, 1;
	add.s32 	%r12, %r19, -1;
	and.b32  	%r13, %r12, %r1;
	setp.ne.s32 	%p2, %r13, 0;
	@%p2 bra 	$L__BB1_4;
	mul.wide.u32 	%rd6, %r18, 4;
	add.s64 	%rd7, %rd1, %rd6;
	ld.global.u32 	%r14, [%rd7];
	ld.global.u32 	%r15, [%rd2];
	add.s32 	%r16, %r15, %r14;
	st.global.u32 	[%rd2], %r16;
$L__BB1_4:
	bar.sync 	0;
	add.s32 	%r18, %r19, %r1;
	setp.lt.u32 	%p3, %r18, %r7;
	@%p3 bra 	$L__BB1_2;
$L__BB1_5:
	setp.ne.s32 	%p4, %r1, 0;
	@%p4 bra 	$L__BB1_7;
	ld.global.u32 	%r17, [%rd1];
	cvta.to.global.u64 	%rd8, %rd3;
	st.global.u32 	[%rd8], %r17;
$L__BB1_7:
	ret;

}


// ===== COMPILED SASS (sm_100) =====

	.target	sm_100

	.elftype	@"ET_EXEC"


//--------------------- .note.nv.tkinfo           --------------------------
	.section	.note.nv.tkinfo,"",@"SHT_NOTE"
	.sectionflags	@"SHF_NOTE_NV_TKINFO"
	.tkinfo
        /*0018*/ 	.word	0x00000002
        /*0030*/ 	.string	""
        /*0030*/ 	.string	"ptxas"
        /*0030*/ 	.string	"Cuda compilation tools, release 13.0, V13.0.88"
        /*0030*/ 	.string	"Build cuda_13.0.r13.0/compiler.36424714_0"
        /*0030*/ 	.string	"-arch sm_100 -m 64 "



//--------------------- .note.nv.cuinfo           --------------------------
	.section	.note.nv.cuinfo,"",@"SHT_NOTE"
	.sectionflags	@"SHF_NOTE_NV_CUINFO"
        /*0018*/ 	.short	0x0002
        /*001a*/ 	.short	0x0064
        /*001c*/ 	.short	0x0082
	.zero		2


//--------------------- .nv.info                  --------------------------
	.section	.nv.info,"",@"SHT_CUDA_INFO"
	.align	4


	//----- nvinfo : EIATTR_REGCOUNT
	.align		4
        /*0000*/ 	.byte	0x04, 0x2f
        /*0002*/ 	.short	(.L_1 - .L_0)
	.align		4
.L_0:
        /*0004*/ 	.word	index@(_Z16reduce_sum_shareIiLi32EEvPT_S1_i)
        /*0008*/ 	.word	0x0000000a


	//----- nvinfo : EIATTR_FRAME_SIZE
	.align		4
.L_1:
        /*000c*/ 	.byte	0x04, 0x11
        /*000e*/ 	.short	(.L_3 - .L_2)
	.align		4
.L_2:
        /*0010*/ 	.word	index@(_Z16reduce_sum_shareIiLi32EEvPT_S1_i)
        /*0014*/ 	.word	0x00000000


	//----- nvinfo : EIATTR_REGCOUNT
	.align		4
.L_3:
        /*0018*/ 	.byte	0x04, 0x2f
        /*001a*/ 	.short	(.L_5 - .L_4)
	.align		4
.L_4:
        /*001c*/ 	.word	index@(_Z10reduce_sumIiEvPT_S1_i)
        /*0020*/ 	.word	0x0000000e


	//----- nvinfo : EIATTR_FRAME_SIZE
	.align		4
.L_5:
        /*0024*/ 	.byte	0x04, 0x11
        /*0026*/ 	.short	(.L_7 - .L_6)
	.align		4
.L_6:
        /*0028*/ 	.word	index@(_Z10reduce_sumIiEvPT_S1_i)
        /*002c*/ 	.word	0x00000000


	//----- nvinfo : EIATTR_MIN_STACK_SIZE
	.align		4
.L_7:
        /*0030*/ 	.byte	0x04, 0x12
        /*0032*/ 	.short	(.L_9 - .L_8)
	.align		4
.L_8:
        /*0034*/ 	.word	index@(_Z10reduce_sumIiEvPT_S1_i)
        /*0038*/ 	.word	0x00000000


	//----- nvinfo : EIATTR_MIN_STACK_SIZE
	.align		4
.L_9:
        /*003c*/ 	.byte	0x04, 0x12
        /*003e*/ 	.short	(.L_11 - .L_10)
	.align		4
.L_10:
        /*0040*/ 	.word	index@(_Z16reduce_sum_shareIiLi32EEvPT_S1_i)
        /*0044*/ 	.word	0x00000000
.L_11:


//--------------------- .nv.compat                --------------------------
	.section	.nv.compat,"",@"SHT_CUDA_COMPAT_INFO"
	.align	4
        /*0000*/ 	.byte	0x02, 0x09, 0x00, 0x00, 0x02, 0x02, 0x01, 0x00, 0x02, 0x05, 0x05, 0x00, 0x03, 0x07, 0x01, 0x01
        /*0010*/ 	.byte	0x02, 0x03, 0x00, 0x00, 0x02, 0x06, 0x01, 0x00, 0x04, 0x0b, 0x08, 0x00, 0x09, 0x00, 0x00, 0x00
        /*0020*/ 	.byte	0x00, 0x00, 0x00, 0x00


//--------------------- .nv.info._Z10reduce_sumIiEvPT_S1_i --------------------------
	.section	.nv.info._Z10reduce_sumIiEvPT_S1_i,"",@"SHT_CUDA_INFO"
	.sectionflags	@""
	.align	4


	//----- nvinfo : EIATTR_CUDA_API_VERSION
	.align		4
        /*0000*/ 	.byte	0x04, 0x37
        /*0002*/ 	.short	(.L_13 - .L_12)
.L_12:
        /*0004*/ 	.word	0x00000082


	//----- nvinfo : EIATTR_KPARAM_INFO
	.align		4
.L_13:
        /*0008*/ 	.byte	0x04, 0x17
        /*000a*/ 	.short	(.L_15 - .L_14)
.L_14:
        /*000c*/ 	.word	0x00000000
        /*0010*/ 	.short	0x0002
        /*0012*/ 	.short	0x0010
        /*0014*/ 	.byte	0x00, 0xf0, 0x11, 0x00


	//----- nvinfo : EIATTR_KPARAM_INFO
	.align		4
.L_15:
        /*0018*/ 	.byte	0x04, 0x17
        /*001a*/ 	.short	(.L_17 - .L_16)
.L_16:
        /*001c*/ 	.word	0x00000000
        /*0020*/ 	.short	0x0001
        /*0022*/ 	.short	0x0008
        /*0024*/ 	.byte	0x00, 0xf5, 0x21, 0x00


	//----- nvinfo : EIATTR_KPARAM_INFO
	.align		4
.L_17:
        /*0028*/ 	.byte	0x04, 0x17
        /*002a*/ 	.short	(.L_19 - .L_18)
.L_18:
        /*002c*/ 	.word	0x00000000
        /*0030*/ 	.short	0x0000
        /*0032*/ 	.short	0x0000
        /*0034*/ 	.byte	0x00, 0xf5, 0x21, 0x00


	//----- nvinfo : EIATTR_SPARSE_MMA_MASK
	.align		4
.L_19:
        /*0038*/ 	.byte	0x03, 0x50
        /*003a*/ 	.short	0x0000


	//----- nvinfo : EIATTR_MAXREG_COUNT
	.align		4
        /*003c*/ 	.byte	0x03, 0x1b
        /*003e*/ 	.short	0x00ff


	//----- nvinfo : EIATTR_NUM_BARRIERS
	.align		4
        /*0040*/ 	.byte	0x02, 0x4c
        /*0042*/ 	.byte	0x01
	.zero		1


	//----- nvinfo : EIATTR_MERCURY_ISA_VERSION
	.align		4
        /*0044*/ 	.byte	0x03, 0x5f
        /*0046*/ 	.short	0x0101


	//----- nvinfo : EIATTR_VRC_CTA_INIT_COUNT
	.align		4
        /*0048*/ 	.byte	0x02, 0x4a
	.zero		1
	.zero		1


	//----- nvinfo : EIATTR_EXIT_INSTR_OFFSETS
	.align		4
        /*004c*/ 	.byte	0x04, 0x1c
        /*004e*/ 	.short	(.L_21 - .L_20)


	//   ....[0]....
.L_20:
        /*0050*/ 	.word	0x000001e0


	//   ....[1]....
        /*0054*/ 	.word	0x00000230


	//----- nvinfo : EIATTR_CRS_STACK_SIZE
	.align		4
.L_21:
        /*0058*/ 	.byte	0x04, 0x1e
        /*005a*/ 	.short	(.L_23 - .L_22)
.L_22:
        /*005c*/ 	.word	0x00000000


	//----- nvinfo : EIATTR_CBANK_PARAM_SIZE
	.align		4
.L_23:
        /*0060*/ 	.byte	0x03, 0x19
        /*0062*/ 	.short	0x0014


	//----- nvinfo : EIATTR_PARAM_CBANK
	.align		4
        /*0064*/ 	.byte	0x04, 0x0a
        /*0066*/ 	.short	(.L_25 - .L_24)
	.align		4
.L_24:
        /*0068*/ 	.word	index@(.nv.constant0._Z10reduce_sumIiEvPT_S1_i)
        /*006c*/ 	.short	0x0380
        /*006e*/ 	.short	0x0014


	//----- nvinfo : EIATTR_SW_WAR
	.align		4
.L_25:
        /*0070*/ 	.byte	0x04, 0x36
        /*0072*/ 	.short	(.L_27 - .L_26)
.L_26:
        /*0074*/ 	.word	0x00000008
.L_27:


//--------------------- .nv.info._Z16reduce_sum_shareIiLi32EEvPT_S1_i --------------------------
	.section	.nv.info._Z16reduce_sum_shareIiLi32EEvPT_S1_i,"",@"SHT_CUDA_INFO"
	.sectionflags	@""
	.align	4


	//----- nvinfo : EIATTR_CUDA_API_VERSION
	.align		4
        /*0000*/ 	.byte	0x04, 0x37
        /*0002*/ 	.short	(.L_29 - .L_28)
.L_28:
        /*0004*/ 	.word	0x00000082


	//----- nvinfo : EIATTR_KPARAM_INFO
	.align		4
.L_29:
        /*0008*/ 	.byte	0x04, 0x17
        /*000a*/ 	.short	(.L_31 - .L_30)
.L_30:
        /*000c*/ 	.word	0x00000000
        /*0010*/ 	.short	0x0002
        /*0012*/ 	.short	0x0010
        /*0014*/ 	.byte	0x00, 0xf0, 0x11, 0x00


	//----- nvinfo : EIATTR_KPARAM_INFO
	.align		4
.L_31:
        /*0018*/ 	.byte	0x04, 0x17
        /*001a*/ 	.short	(.L_33 - .L_32)
.L_32:
        /*001c*/ 	.word	0x00000000
        /*0020*/ 	.short	0x0001
        /*0022*/ 	.short	0x0008
        /*0024*/ 	.byte	0x00, 0xf5, 0x21, 0x00


	//----- nvinfo : EIATTR_KPARAM_INFO
	.align		4
.L_33:
        /*0028*/ 	.byte	0x04, 0x17
        /*002a*/ 	.short	(.L_35 - .L_34)
.L_34:
        /*002c*/ 	.word	0x00000000
        /*0030*/ 	.short	0x0000
        /*0032*/ 	.short	0x0000
        /*0034*/ 	.byte	0x00, 0xf5, 0x21, 0x00


	//----- nvinfo : EIATTR_SPARSE_MMA_MASK
	.align		4
.L_35:
        /*0038*/ 	.byte	0x03, 0x50
        /*003a*/ 	.short	0x0000


	//----- nvinfo : EIATTR_MAXREG_COUNT
	.align		4
        /*003c*/ 	.byte	0x03, 0x1b
        /*003e*/ 	.short	0x00ff


	//----- nvinfo : EIATTR_NUM_BARRIERS
	.align		4
        /*0040*/ 	.byte	0x02, 0x4c
        /*0042*/ 	.byte	0x01
	.zero		1


	//----- nvinfo : EIATTR_MERCURY_ISA_VERSION
	.align		4
        /*0044*/ 	.byte	0x03, 0x5f
        /*0046*/ 	.short	0x0101


	//----- nvinfo : EIATTR_VRC_CTA_INIT_COUNT
	.align		4
        /*0048*/ 	.byte	0x02, 0x4a
	.zero		1
	.zero		1


	//----- nvinfo : EIATTR_EXIT_INSTR_OFFSETS
	.align		4
        /*004c*/ 	.byte	0x04, 0x1c
        /*004e*/ 	.short	(.L_37 - .L_36)


	//   ....[0]....
.L_36:
        /*0050*/ 	.word	0x00000070


	//   ....[1]....
        /*0054*/ 	.word	0x00000240


	//   ....[2]....
        /*0058*/ 	.word	0x000002c0


	//----- nvinfo : EIATTR_CRS_STACK_SIZE
	.align		4
.L_37:
        /*005c*/ 	.byte	0x04, 0x1e
        /*005e*/ 	.short	(.L_39 - .L_38)
.L_38:
        /*0060*/ 	.word	0x00000000


	//----- nvinfo : EIATTR_CBANK_PARAM_SIZE
	.align		4
.L_39:
        /*0064*/ 	.byte	0x03, 0x19
        /*0066*/ 	.short	0x0014


	//----- nvinfo : EIATTR_PARAM_CBANK
	.align		4
        /*0068*/ 	.byte	0x04, 0x0a
        /*006a*/ 	.short	(.L_41 - .L_40)
	.align		4
.L_40:
        /*006c*/ 	.word	index@(.nv.constant0._Z16reduce_sum_shareIiLi32EEvPT_S1_i)
        /*0070*/ 	.short	0x0380
        /*0072*/ 	.short	0x0014


	//----- nvinfo : EIATTR_SW_WAR
	.align		4
.L_41:
        /*0074*/ 	.byte	0x04, 0x36
        /*0076*/ 	.short	(.L_43 - .L_42)
.L_42:
        /*0078*/ 	.word	0x00000008
.L_43:


//--------------------- .nv.callgraph             --------------------------
	.section	.nv.callgraph,"",@"SHT_CUDA_CALLGRAPH"
	.align	4
	.sectionentsize	8
	.align		4
        /*0000*/ 	.word	0x00000000
	.align		4
        /*0004*/ 	.word	0xffffffff
	.align		4
        /*0008*/ 	.word	0x00000000
	.align		4
        /*000c*/ 	.word	0xfffffffe
	.align		4
        /*0010*/ 	.word	0x00000000
	.align		4
        /*0014*/ 	.word	0xfffffffd
	.align		4
        /*0018*/ 	.word	0x00000000
	.align		4
        /*001c*/ 	.word	0xfffffffc


//--------------------- .text._Z10reduce_sumIiEvPT_S1_i --------------------------
	.section	.text._Z10reduce_sumIiEvPT_S1_i,"ax",@progbits
	.align	128
        .global         _Z10reduce_sumIiEvPT_S1_i
        .type           _Z10reduce_sumIiEvPT_S1_i,@function
        .size           _Z10reduce_sumIiEvPT_S1_i,(.L_x_7 - _Z10reduce_sumIiEvPT_S1_i)
        .other          _Z10reduce_sumIiEvPT_S1_i,@"STO_CUDA_ENTRY STV_DEFAULT"
_Z10reduce_sumIiEvPT_S1_i:
.text._Z10reduce_sumIiEvPT_S1_i:
[----:B------:R-:W-:Y:S01]  /*0000*/  LDC R1, c[0x0][0x37c] ;  /* 0x0000df00ff017b82 */ /* 0x000fe20000000800 */
[----:B------:R-:W0:Y:S07]  /*0010*/  S2R R9, SR_TID.X ;  /* 0x0000000000097919 */ /* 0x000e2e0000002100 */
[----:B------:R-:W0:Y:S01]  /*0020*/  S2UR UR6, SR_CTAID.X ;  /* 0x00000000000679c3 */ /* 0x000e220000002500 */
[----:B------:R-:W1:Y:S01]  /*0030*/  LDCU UR7, c[0x0][0x390] ;  /* 0x00007200ff0777ac */ /* 0x000e620008000800 */
[----:B------:R-:W2:Y:S06]  /*0040*/  LDCU.64 UR4, c[0x0][0x358] ;  /* 0x00006b00ff0477ac */ /* 0x000eac0008000a00 */
[----:B------:R-:W0:Y:S02]  /*0050*/  LDC R0, c[0x0][0x360] ;  /* 0x0000d800ff007b82 */ /* 0x000e240000000800 */
[----:B0-----:R-:W-:Y:S01]  /*0060*/  IMAD R9, R0, UR6, R9 ;  /* 0x0000000600097c24 */ /* 0x001fe2000f8e0209 */
[----:B------:R-:W0:Y:S03]  /*0070*/  LDCU UR6, c[0x0][0x390] ;  /* 0x00007200ff0677ac */ /* 0x000e260008000800 */
[----:B------:R-:W-:-:S05]  /*0080*/  VIADD R0, R9, 0x1 ;  /* 0x0000000109007836 */ /* 0x000fca0000000000 */
[----:B-1----:R-:W-:-:S13]  /*0090*/  ISETP.GE.U32.AND P0, PT, R0, UR7, PT ;  /* 0x0000000700007c0c */ /* 0x002fda000bf06070 */
[----:B0-2---:R-:W-:Y:S05]  /*00a0*/  @P0 BRA `(.L_x_0) ;  /* 0x0000000000480947 */ /* 0x005fea0003800000 */
[----:B------:R-:W0:Y:S01]  /*00b0*/  LDC.64 R2, c[0x0][0x380] ;  /* 0x0000e000ff027b82 */ /* 0x000e220000000a00 */
[----:B------:R-:W-:-:S07]  /*00c0*/  IMAD.MOV.U32 R8, RZ, RZ, 0x1 ;  /* 0x00000001ff087424 */ /* 0x000fce00078e00ff */
[----:B------:R-:W1:Y:S01]  /*00d0*/  LDC.64 R6, c[0x0][0x380] ;  /* 0x0000e000ff067b82 */ /* 0x000e620000000a00 */
[----:B0-----:R-:W-:-:S07]  /*00e0*/  IMAD.WIDE.U32 R2, R9, 0x4, R2 ;  /* 0x0000000409027825 */ /* 0x001fce00078e0002 */
.L_x_2:
[----:B------:R-:W-:-:S05]  /*00f0*/  SHF.L.U32 R8, R8, 0x1, RZ ;  /* 0x0000000108087819 */ /* 0x000fca00000006ff */
[----:B------:R-:W-:-:S05]  /*0100*/  VIADD R4, R8, 0xffffffff ;  /* 0xffffffff08047836 */ /* 0x000fca0000000000 */
[----:B------:R-:W-:-:S13]  /*0110*/  LOP3.LUT P0, RZ, R4, R9, RZ, 0xc0, !PT ;  /* 0x0000000904ff7212 */ /* 0x000fda000780c0ff */
[----:B0-----:R-:W-:Y:S05]  /*0120*/  @P0 BRA `(.L_x_1) ;  /* 0x0000000000140947 */ /* 0x001fea0003800000 */
[----:B-1----:R-:W-:Y:S01]  /*0130*/  IMAD.WIDE.U32 R4, R0, 0x4, R6 ;  /* 0x0000000400047825 */ /* 0x002fe200078e0006 */
[----:B------:R-:W2:Y:S05]  /*0140*/  LDG.E R11, desc[UR4][R2.64] ;  /* 0x00000004020b7981 */ /* 0x000eaa000c1e1900 */
[----:B------:R-:W2:Y:S02]  /*0150*/  LDG.E R4, desc[UR4][R4.64] ;  /* 0x0000000404047981 */ /* 0x000ea4000c1e1900 */
[----:B--2---:R-:W-:-:S05]  /*0160*/  IADD3 R11, PT, PT, R4, R11, RZ ;  /* 0x0000000b040b7210 */ /* 0x004fca0007ffe0ff */
[----:B------:R0:W-:Y:S02]  /*0170*/  STG.E desc[UR4][R2.64], R11 ;  /* 0x0000000b02007986 */ /* 0x0001e4000c101904 */
.L_x_1:
[----:B------:R-:W-:Y:S01]  /*0180*/  IADD3 R0, PT, PT, R9, R8, RZ ;  /* 0x0000000809007210 */ /* 0x000fe20007ffe0ff */
[----:B------:R-:W-:Y:S05]  /*0190*/  WARPSYNC.ALL ;  /* 0x0000000000007948 */ /* 0x000fea0003800000 */
[----:B------:R-:W-:Y:S01]  /*01a0*/  BAR.SYNC.DEFER_BLOCKING 0x0 ;  /* 0x0000000000007b1d */ /* 0x000fe20000010000 */
[----:B------:R-:W-:-:S13]  /*01b0*/  ISETP.GE.U32.AND P0, PT, R0, UR6, PT ;  /* 0x0000000600007c0c */ /* 0x000fda000bf06070 */
[----:B------:R-:W-:Y:S05]  /*01c0*/  @!P0 BRA `(.L_x_2) ;  /* 0xfffffffc00c88947 */ /* 0x000fea000383ffff */
.L_x_0:
[----:B------:R-:W-:-:S13]  /*01d0*/  ISETP.NE.AND P0, PT, R9, RZ, PT ;  /* 0x000000ff0900720c */ /* 0x000fda0003f05270 */
[----:B------:R-:W-:Y:S05]  /*01e0*/  @P0 EXIT ;  /* 0x000000000000094d */ /* 0x000fea0003800000 */
[----:B0-----:R-:W0:Y:S02]  /*01f0*/  LDC.64 R2, c[0x0][0x380] ;  /* 0x0000e000ff027b82 */ /* 0x001e240000000a00 */
[----:B0-----:R-:W2:Y:S06]  /*0200*/  LDG.E R3, desc[UR4][R2.64] ;  /* 0x0000000402037981 */ /* 0x001eac000c1e1900 */
[----:B------:R-:W2:Y:S02]  /*0210*/  LDC.64 R4, c[0x0][0x388] ;  /* 0x0000e200ff047b82 */ /* 0x000ea40000000a00 */
[----:B--2---:R-:W-:Y:S01]  /*0220*/  STG.E desc[UR4][R4.64], R3 ;  /* 0x0000000304007986 */ /* 0x004fe2000c101904 */
[----:B------:R-:W-:Y:S05]  /*0230*/  EXIT ;  /* 0x000000000000794d */ /* 0x000fea0003800000 */
.L_x_3:
[----:B------:R-:W-:-:S00]  /*0240*/  BRA `(.L_x_3) ;  /* 0xfffffffc00fc7947 */ /* 0x000fc0000383ffff */
[----:B------:R-:W-:-:S00]  /*0250*/  NOP ;  /* 0x0000000000007918 */ /* 0x000fc00000000000 */
        /* <DEDUP_REMOVED lines=10> */
.L_x_7:


//--------------------- .text._Z16reduce_sum_shareIiLi32EEvPT_S1_i --------------------------
	.section	.text._Z16reduce_sum_shareIiLi32EEvPT_S1_i,"ax",@progbits
	.align	128
        .global         _Z16reduce_sum_shareIiLi32EEvPT_S1_i
        .type           _Z16reduce_sum_shareIiLi32EEvPT_S1_i,@function
        .size           _Z16reduce_sum_shareIiLi32EEvPT_S1_i,(.L_x_8 - _Z16reduce_sum_shareIiLi32EEvPT_S1_i)
        .other          _Z16reduce_sum_shareIiLi32EEvPT_S1_i,@"STO_CUDA_ENTRY STV_DEFAULT"
_Z16reduce_sum_shareIiLi32EEvPT_S1_i:
.text._Z16reduce_sum_shareIiLi32EEvPT_S1_i:
[----:B------:R-:W-:Y:S01]  /*0000*/  LDC R1, c[0x0][0x37c] ;  /* 0x0000df00ff017b82 */ /* 0x000fe20000000800 */
[----:B------:R-:W0:Y:S01]  /*0010*/  S2R R6, SR_TID.X ;  /* 0x0000000000067919 */ /* 0x000e220000002100 */
[----:B------:R-:W0:Y:S01]  /*0020*/  LDCU UR7, c[0x0][0x360] ;  /* 0x00006c00ff0777ac */ /* 0x000e220008000800 */
[----:B------:R-:W0:Y:S01]  /*0030*/  S2R R7, SR_CTAID.X ;  /* 0x0000000000077919 */ /* 0x000e220000002500 */
[----:B------:R-:W1:Y:S01]  /*0040*/  LDCU UR4, c[0x0][0x390] ;  /* 0x00007200ff0477ac */ /* 0x000e620008000800 */
[----:B0-----:R-:W-:-:S05]  /*0050*/  IMAD R5, R7, UR7, R6 ;  /* 0x0000000707057c24 */ /* 0x001fca000f8e0206 */
[----:B-1----:R-:W-:-:S13]  /*0060*/  ISETP.GE.U32.AND P0, PT, R5, UR4, PT ;  /* 0x0000000405007c0c */ /* 0x002fda000bf06070 */
[----:B------:R-:W-:Y:S05]  /*0070*/  @P0 EXIT ;  /* 0x000000000000094d */ /* 0x000fea0003800000 */
[----:B------:R-:W0:Y:S01]  /*0080*/  LDC.64 R2, c[0x0][0x380] ;  /* 0x0000e000ff027b82 */ /* 0x000e220000000a00 */
[----:B------:R-:W1:Y:S01]  /*0090*/  LDCU.64 UR8, c[0x0][0x358] ;  /* 0x00006b00ff0877ac */ /* 0x000e620008000a00 */
[----:B0-----:R-:W-:-:S06]  /*00a0*/  IMAD.WIDE.U32 R2, R5, 0x4, R2 ;  /* 0x0000000405027825 */ /* 0x001fcc00078e0002 */
[----:B-1----:R-:W2:Y:S01]  /*00b0*/  LDG.E R2, desc[UR8][R2.64] ;  /* 0x0000000802027981 */ /* 0x002ea2000c1e1900 */
[----:B------:R-:W0:Y:S01]  /*00c0*/  S2UR UR5, SR_CgaCtaId ;  /* 0x00000000000579c3 */ /* 0x000e220000008800 */
[C---:B------:R-:W-:Y:S01]  /*00d0*/  VIADD R0, R6.reuse, 0x1 ;  /* 0x0000000106007836 */ /* 0x040fe20000000000 */
[----:B------:R-:W-:Y:S01]  /*00e0*/  UMOV UR4, 0x400 ;  /* 0x0000040000047882 */ /* 0x000fe20000000000 */
[----:B------:R-:W-:-:S03]  /*00f0*/  ISETP.NE.AND P0, PT, R6, RZ, PT ;  /* 0x000000ff0600720c */ /* 0x000fc60003f05270 */
[----:B------:R-:W-:Y:S01]  /*0100*/  ISETP.GE.U32.AND P1, PT, R0, UR7, PT ;  /* 0x0000000700007c0c */ /* 0x000fe2000bf26070 */
[----:B0-----:R-:W-:-:S06]  /*0110*/  ULEA UR4, UR5, UR4, 0x18 ;  /* 0x0000000405047291 */ /* 0x001fcc000f8ec0ff */
[----:B------:R-:W-:-:S05]  /*0120*/  LEA R5, R6, UR4, 0x2 ;  /* 0x0000000406057c11 */ /* 0x000fca000f8e10ff */
[----:B--2---:R0:W-:Y:S01]  /*0130*/  STS [R5], R2 ;  /* 0x0000000205007388 */ /* 0x0041e20000000800 */
[----:B------:R-:W-:Y:S06]  /*0140*/  BAR.SYNC.DEFER_BLOCKING 0x0 ;  /* 0x0000000000007b1d */ /* 0x000fec0000010000 */
[----:B------:R-:W-:Y:S05]  /*0150*/  @P1 BRA `(.L_x_4) ;  /* 0x0000000000381947 */ /* 0x000fea0003800000 */
[----:B0-----:R-:W-:-:S07]  /*0160*/  IMAD.MOV.U32 R2, RZ, RZ, 0x1 ;  /* 0x00000001ff027424 */ /* 0x001fce00078e00ff */
.L_x_5:
[----:B------:R-:W-:Y:S01]  /*0170*/  IMAD.SHL.U32 R2, R2, 0x2, RZ ;  /* 0x0000000202027824 */ /* 0x000fe200078e00ff */
[----:B------:R-:W-:Y:S05]  /*0180*/  WARPSYNC.ALL ;  /* 0x0000000000007948 */ /* 0x000fea0003800000 */
[----:B------:R-:W-:-:S04]  /*0190*/  IADD3 R3, PT, PT, R2, -0x1, RZ ;  /* 0xffffffff02037810 */ /* 0x000fc80007ffe0ff */
[----:B------:R-:W-:-:S13]  /*01a0*/  LOP3.LUT P1, RZ, R3, R6, RZ, 0xc0, !PT ;  /* 0x0000000603ff7212 */ /* 0x000fda000782c0ff */
[----:B------:R-:W-:Y:S02]  /*01b0*/  @!P1 LEA R3, R0, UR4, 0x2 ;  /* 0x0000000400039c11 */ /* 0x000fe4000f8e10ff */
[----:B------:R-:W-:Y:S04]  /*01c0*/  @!P1 LDS R0, [R5] ;  /* 0x0000000005009984 */ /* 0x000fe80000000800 */
[----:B------:R-:W0:Y:S02]  /*01d0*/  @!P1 LDS R3, [R3] ;  /* 0x0000000003039984 */ /* 0x000e240000000800 */
[----:B0-----:R-:W-:Y:S01]  /*01e0*/  @!P1 IMAD.IADD R4, R3, 0x1, R0 ;  /* 0x0000000103049824 */ /* 0x001fe200078e0200 */
[----:B------:R-:W-:-:S04]  /*01f0*/  IADD3 R0, PT, PT, R2, R6, RZ ;  /* 0x0000000602007210 */ /* 0x000fc80007ffe0ff */
[----:B------:R1:W-:Y:S01]  /*0200*/  @!P1 STS [R5], R4 ;  /* 0x0000000405009388 */ /* 0x0003e20000000800 */
[----:B------:R-:W-:Y:S01]  /*0210*/  BAR.SYNC.DEFER_BLOCKING 0x0 ;  /* 0x0000000000007b1d */ /* 0x000fe20000010000 */
[----:B------:R-:W-:-:S13]  /*0220*/  ISETP.GE.U32.AND P1, PT, R0, UR7, PT ;  /* 0x0000000700007c0c */ /* 0x000fda000bf26070 */
[----:B-1----:R-:W-:Y:S05]  /*0230*/  @!P1 BRA `(.L_x_5) ;  /* 0xfffffffc00cc9947 */ /* 0x002fea000383ffff */
.L_x_4:
[----:B------:R-:W-:Y:S05]  /*0240*/  @P0 EXIT ;  /* 0x000000000000094d */ /* 0x000fea0003800000 */
[----:B------:R-:W1:Y:S01]  /*0250*/  S2UR UR6, SR_CgaCtaId ;  /* 0x00000000000679c3 */ /* 0x000e620000008800 */
[----:B------:R-:W-:-:S07]  /*0260*/  UMOV UR5, 0x400 ;  /* 0x0000040000057882 */ /* 0x000fce0000000000 */
[----:B0-----:R-:W0:Y:S01]  /*0270*/  LDC.64 R2, c[0x0][0x388] ;  /* 0x0000e200ff027b82 */ /* 0x001e220000000a00 */
[----:B-1----:R-:W-:Y:S01]  /*0280*/  ULEA UR5, UR6, UR5, 0x18 ;  /* 0x0000000506057291 */ /* 0x002fe2000f8ec0ff */
[----:B0-----:R-:W-:-:S08]  /*0290*/  IMAD.WIDE.U32 R2, R7, 0x4, R2 ;  /* 0x0000000407027825 */ /* 0x001fd000078e0002 */
[----:B------:R-:W0:Y:S04]  /*02a0*/  LDS R5, [UR5] ;  /* 0x00000005ff057984 */ /* 0x000e280008000800 */
[----:B0-----:R-:W-:Y:S01]  /*02b0*/  STG.E desc[UR8][R2.64], R5 ;  /* 0x0000000502007986 */ /* 0x001fe2000c101908 */
[----:B------:R-:W-:Y:S05]  /*02c0*/  EXIT ;  /* 0x000000000000794d */ /* 0x000fea0003800000 */
.L_x_6:
        /* <DEDUP_REMOVED lines=11> */
.L_x_8:


//--------------------- .nv.shared.reserved.0     --------------------------
	.section	.nv.shared.reserved.0,"aw",@nobits
	.weak		__nv_reservedSMEM_offset_0_alias
	.size		__nv_reservedSMEM_offset_0_alias, 0, 64
	.other		__nv_reservedSMEM_offset_0_alias,@"STO_CUDA_RESERVED_SHARED STV_DEFAULT"
__nv_reservedSMEM_offset_0_alias:
	.zero		0
	.zero		64


//--------------------- .nv.shared._Z16reduce_sum_shareIiLi32EEvPT_S1_i --------------------------
	.section	.nv.shared._Z16reduce_sum_shareIiLi32EEvPT_S1_i,"aw",@nobits
	.sectionflags	@""
	.align	4
.nv.shared._Z16reduce_sum_shareIiLi32EEvPT_S1_i:
	.zero		1152


//--------------------- .nv.constant0._Z10reduce_sumIiEvPT_S1_i --------------------------
	.section	.nv.constant0._Z10reduce_sumIiEvPT_S1_i,"a",@progbits
	.sectionflags	@""
	.align	4
.nv.constant0._Z10reduce_sumIiEvPT_S1_i:
	.zero		916


//--------------------- .nv.constant0._Z16reduce_sum_shareIiLi32EEvPT_S1_i --------------------------
	.section	.nv.constant0._Z16reduce_sum_shareIiLi32EEvPT_S1_i,"a",@progbits
	.sectionflags	@""
	.align	4
.nv.constant0._Z16reduce_sum_shareIiLi32EEvPT_S1_i:
	.zero		916


//--------------------- SYMBOLS --------------------------

	.type		.nv.reservedSmem.offset0,@object
	.size		.nv.reservedSmem.offset0,0x4
	.type		.nv.reservedSmem.cap,@object
	.size		.nv.reservedSmem.cap,0x4
